//
// Generated by NVIDIA NVVM Compiler
//
// Compiler Build ID: CL-36424714
// Cuda compilation tools, release 13.0, V13.0.88
// Based on NVVM 20.0.0
//

.version 9.0
.target sm_100
.address_size 64

	// .globl	_Z23matrix_transpose_kernelPKfPfii

.visible .entry _Z23matrix_transpose_kernelPKfPfii(
	.param .u64 .ptr .align 1 _Z23matrix_transpose_kernelPKfPfii_param_0,
	.param .u64 .ptr .align 1 _Z23matrix_transpose_kernelPKfPfii_param_1,
	.param .u32 _Z23matrix_transpose_kernelPKfPfii_param_2,
	.param .u32 _Z23matrix_transpose_kernelPKfPfii_param_3
)
{
	.reg .pred 	%p<4>;
	.reg .b32 	%r<15>;
	.reg .b32 	%f<2>;
	.reg .b64 	%rd<9>;

	ld.param.u64 	%rd1, [_Z23matrix_transpose_kernelPKfPfii_param_0];
	ld.param.u64 	%rd2, [_Z23matrix_transpose_kernelPKfPfii_param_1];
	ld.param.u32 	%r3, [_Z23matrix_transpose_kernelPKfPfii_param_2];
	ld.param.u32 	%r5, [_Z23matrix_transpose_kernelPKfPfii_param_3];
	mov.u32 	%r6, %ctaid.x;
	mov.u32 	%r7, %ntid.x;
	mov.u32 	%r8, %tid.x;
	mad.lo.s32 	%r1, %r6, %r7, %r8;
	mov.u32 	%r9, %ctaid.y;
	mov.u32 	%r10, %ntid.y;
	mov.u32 	%r11, %tid.y;
	mad.lo.s32 	%r12, %r9, %r10, %r11;
	setp.ge.s32 	%p1, %r1, %r3;
	setp.ge.s32 	%p2, %r12, %r5;
	or.pred  	%p3, %p1, %p2;
	@%p3 bra 	$L__BB0_2;
	cvta.to.global.u64 	%rd3, %rd1;
	cvta.to.global.u64 	%rd4, %rd2;
	mad.lo.s32 	%r13, %r5, %r1, %r12;
	mul.wide.s32 	%rd5, %r13, 4;
	add.s64 	%rd6, %rd3, %rd5;
	ld.global.f32 	%f1, [%rd6];
	mad.lo.s32 	%r14, %r3, %r12, %r1;
	mul.wide.s32 	%rd7, %r14, 4;
	add.s64 	%rd8, %rd4, %rd7;
	st.global.f32 	[%rd8], %f1;
$L__BB0_2:
	ret;

}


// ===== COMPILED SASS (sm_100) =====

	.target	sm_100

	.elftype	@"ET_EXEC"


//--------------------- .note.nv.tkinfo           --------------------------
	.section	.note.nv.tkinfo,"",@"SHT_NOTE"
	.sectionflags	@"SHF_NOTE_NV_TKINFO"
	.tkinfo
        /*0018*/ 	.word	0x00000002
        /*0030*/ 	.string	""
        /*0030*/ 	.string	"ptxas"
        /*0030*/ 	.string	"Cuda compilation tools, release 13.0, V13.0.88"
        /*0030*/ 	.string	"Build cuda_13.0.r13.0/compiler.36424714_0"
        /*0030*/ 	.string	"-arch sm_100 -m 64 "



//--------------------- .note.nv.cuinfo           --------------------------
	.section	.note.nv.cuinfo,"",@"SHT_NOTE"
	.sectionflags	@"SHF_NOTE_NV_CUINFO"
        /*0018*/ 	.short	0x0002
        /*001a*/ 	.short	0x0064
        /*001c*/ 	.short	0x0082
	.zero		2


//--------------------- .nv.info                  --------------------------
	.section	.nv.info,"",@"SHT_CUDA_INFO"
	.align	4


	//----- nvinfo : EIATTR_REGCOUNT
	.align		4
        /*0000*/ 	.byte	0x04, 0x2f
        /*0002*/ 	.short	(.L_1 - .L_0)
	.align		4
.L_0:
        /*0004*/ 	.word	index@(_Z23matrix_transpose_kernelPKfPfii)
        /*0008*/ 	.word	0x0000000a


	//----- nvinfo : EIATTR_FRAME_SIZE
	.align		4
.L_1:
        /*000c*/ 	.byte	0x04, 0x11
        /*000e*/ 	.short	(.L_3 - .L_2)
	.align		4
.L_2:
        /*0010*/ 	.word	index@(_Z23matrix_transpose_kernelPKfPfii)
        /*0014*/ 	.word	0x00000000


	//----- nvinfo : EIATTR_MIN_STACK_SIZE
	.align		4
.L_3:
        /*0018*/ 	.byte	0x04, 0x12
        /*001a*/ 	.short	(.L_5 - .L_4)
	.align		4
.L_4:
        /*001c*/ 	.word	index@(_Z23matrix_transpose_kernelPKfPfii)
        /*0020*/ 	.word	0x00000000
.L_5:


//--------------------- .nv.compat                --------------------------
	.section	.nv.compat,"",@"SHT_CUDA_COMPAT_INFO"
	.align	4
        /*0000*/ 	.byte	0x02, 0x09, 0x00, 0x00, 0x02, 0x02, 0x01, 0x00, 0x02, 0x05, 0x05, 0x00, 0x03, 0x07, 0x01, 0x01
        /*0010*/ 	.byte	0x02, 0x03, 0x00, 0x00, 0x02, 0x06, 0x01, 0x00, 0x04, 0x0b, 0x08, 0x00, 0x09, 0x00, 0x00, 0x00
        /*0020*/ 	.byte	0x00, 0x00, 0x00, 0x00


//--------------------- .nv.info._Z23matrix_transpose_kernelPKfPfii --------------------------
	.section	.nv.info._Z23matrix_transpose_kernelPKfPfii,"",@"SHT_CUDA_INFO"
	.sectionflags	@""
	.align	4


	//----- nvinfo : EIATTR_CUDA_API_VERSION
	.align		4
        /*0000*/ 	.byte	0x04, 0x37
        /*0002*/ 	.short	(.L_7 - .L_6)
.L_6:
        /*0004*/ 	.word	0x00000082


	//----- nvinfo : EIATTR_KPARAM_INFO
	.align		4
.L_7:
        /*0008*/ 	.byte	0x04, 0x17
        /*000a*/ 	.short	(.L_9 - .L_8)
.L_8:
        /*000c*/ 	.word	0x00000000
        /*0010*/ 	.short	0x0003
        /*0012*/ 	.short	0x0014
        /*0014*/ 	.byte	0x00, 0xf0, 0x11, 0x00


	//----- nvinfo : EIATTR_KPARAM_INFO
	.align		4
.L_9:
        /*0018*/ 	.byte	0x04, 0x17
        /*001a*/ 	.short	(.L_11 - .L_10)
.L_10:
        /*001c*/ 	.word	0x00000000
        /*0020*/ 	.short	0x0002
        /*0022*/ 	.short	0x0010
        /*0024*/ 	.byte	0x00, 0xf0, 0x11, 0x00


	//----- nvinfo : EIATTR_KPARAM_INFO
	.align		4
.L_11:
        /*0028*/ 	.byte	0x04, 0x17
        /*002a*/ 	.short	(.L_13 - .L_12)
.L_12:
        /*002c*/ 	.word	0x00000000
        /*0030*/ 	.short	0x0001
        /*0032*/ 	.short	0x0008
        /*0034*/ 	.byte	0x00, 0xf5, 0x21, 0x00


	//----- nvinfo : EIATTR_KPARAM_INFO
	.align		4
.L_13:
        /*0038*/ 	.byte	0x04, 0x17
        /*003a*/ 	.short	(.L_15 - .L_14)
.L_14:
        /*003c*/ 	.word	0x00000000
        /*0040*/ 	.short	0x0000
        /*0042*/ 	.short	0x0000
        /*0044*/ 	.byte	0x00, 0xf5, 0x21, 0x00


	//----- nvinfo : EIATTR_SPARSE_MMA_MASK
	.align		4
.L_15:
        /*0048*/ 	.byte	0x03, 0x50
        /*004a*/ 	.short	0x0000


	//----- nvinfo : EIATTR_MAXREG_COUNT
	.align		4
        /*004c*/ 	.byte	0x03, 0x1b
        /*004e*/ 	.short	0x00ff


	//----- nvinfo : EIATTR_MERCURY_ISA_VERSION
	.align		4
        /*0050*/ 	.byte	0x03, 0x5f
        /*0052*/ 	.short	0x0101


	//----- nvinfo : EIATTR_VRC_CTA_INIT_COUNT
	.align		4
        /*0054*/ 	.byte	0x02, 0x4a
	.zero		1
	.zero		1


	//----- nvinfo : EIATTR_EXIT_INSTR_OFFSETS
	.align		4
        /*0058*/ 	.byte	0x04, 0x1c
        /*005a*/ 	.short	(.L_17 - .L_16)


	//   ....[0]....
.L_16:
        /*005c*/ 	.word	0x000000c0


	//   ....[1]....
        /*0060*/ 	.word	0x00000160


	//----- nvinfo : EIATTR_CBANK_PARAM_SIZE
	.align		4
.L_17:
        /*0064*/ 	.byte	0x03, 0x19
        /*0066*/ 	.short	0x0018


	//----- nvinfo : EIATTR_PARAM_CBANK
	.align		4
        /*0068*/ 	.byte	0x04, 0x0a
        /*006a*/ 	.short	(.L_19 - .L_18)
	.align		4
.L_18:
        /*006c*/ 	.word	index@(.nv.constant0._Z23matrix_transpose_kernelPKfPfii)
        /*0070*/ 	.short	0x0380
        /*0072*/ 	.short	0x0018


	//----- nvinfo : EIATTR_SW_WAR
	.align		4
.L_19:
        /*0074*/ 	.byte	0x04, 0x36
        /*0076*/ 	.short	(.L_21 - .L_20)
.L_20:
        /*0078*/ 	.word	0x00000008
.L_21:


//--------------------- .nv.callgraph             --------------------------
	.section	.nv.callgraph,"",@"SHT_CUDA_CALLGRAPH"
	.align	4
	.sectionentsize	8
	.align		4
        /*0000*/ 	.word	0x00000000
	.align		4
        /*0004*/ 	.word	0xffffffff
	.align		4
        /*0008*/ 	.word	0x00000000
	.align		4
        /*000c*/ 	.word	0xfffffffe
	.align		4
        /*0010*/ 	.word	0x00000000
	.align		4
        /*0014*/ 	.word	0xfffffffd
	.align		4
        /*0018*/ 	.word	0x00000000
	.align		4
        /*001c*/ 	.word	0xfffffffc


//--------------------- .text._Z23matrix_transpose_kernelPKfPfii --------------------------
	.section	.text._Z23matrix_transpose_kernelPKfPfii,"ax",@progbits
	.align	128
        .global         _Z23matrix_transpose_kernelPKfPfii
        .type           _Z23matrix_transpose_kernelPKfPfii,@function
        .size           _Z23matrix_transpose_kernelPKfPfii,(.L_x_1 - _Z23matrix_transpose_kernelPKfPfii)
        .other          _Z23matrix_transpose_kernelPKfPfii,@"STO_CUDA_ENTRY STV_DEFAULT"
_Z23matrix_transpose_kernelPKfPfii:
.text._Z23matrix_transpose_kernelPKfPfii:
[----:B------:R-:W-:Y:S01]  /*0000*/  LDC R1, c[0x0][0x37c] ;  /* 0x0000df00ff017b82 */ /* 0x000fe20000000800 */
[----:B------:R-:W0:Y:S07]  /*0010*/  S2R R2, SR_TID.Y ;  /* 0x0000000000027919 */ /* 0x000e2e0000002200 */
[----:B------:R-:W1:Y:S01]  /*0020*/  LDC R0, c[0x0][0x360] ;  /* 0x0000d800ff007b82 */ /* 0x000e620000000800 */
[----:B------:R-:W2:Y:S01]  /*0030*/  LDCU.64 UR6, c[0x0][0x390] ;  /* 0x00007200ff0677ac */ /* 0x000ea20008000a00 */
[----:B------:R-:W1:Y:S06]  /*0040*/  S2R R3, SR_TID.X ;  /* 0x0000000000037919 */ /* 0x000e6c0000002100 */
[----:B------:R-:W0:Y:S08]  /*0050*/  S2UR UR5, SR_CTAID.Y ;  /* 0x00000000000579c3 */ /* 0x000e300000002600 */
[----:B------:R-:W0:Y:S08]  /*0060*/  LDC R7, c[0x0][0x364] ;  /* 0x0000d900ff077b82 */ /* 0x000e300000000800 */
[----:B------:R-:W1:Y:S01]  /*0070*/  S2UR UR4, SR_CTAID.X ;  /* 0x00000000000479c3 */ /* 0x000e620000002500 */
[----:B0-----:R-:W-:-:S05]  /*0080*/  IMAD R7, R7, UR5, R2 ;  /* 0x0000000507077c24 */ /* 0x001fca000f8e0202 */
[----:B--2---:R-:W-:Y:S01]  /*0090*/  ISETP.GE.AND P0, PT, R7, UR7, PT ;  /* 0x0000000707007c0c */ /* 0x004fe2000bf06270 */
[----:B-1----:R-:W-:-:S05]  /*00a0*/  IMAD R0, R0, UR4, R3 ;  /* 0x0000000400007c24 */ /* 0x002fca000f8e0203 */
[----:B------:R-:W-:-:S13]  /*00b0*/  ISETP.GE.OR P0, PT, R0, UR6, P0 ;  /* 0x0000000600007c0c */ /* 0x000fda0008706670 */
[----:B------:R-:W-:Y:S05]  /*00c0*/  @P0 EXIT ;  /* 0x000000000000094d */ /* 0x000fea0003800000 */
[----:B------:R-:W0:Y:S01]  /*00d0*/  LDC.64 R2, c[0x0][0x380] ;  /* 0x0000e000ff027b82 */ /* 0x000e220000000a00 */
[----:B------:R-:W1:Y:S01]  /*00e0*/  LDCU.64 UR4, c[0x0][0x358] ;  /* 0x00006b00ff0477ac */ /* 0x000e620008000a00 */
[----:B------:R-:W-:-:S04]  /*00f0*/  IMAD R5, R0, UR7, R7 ;  /* 0x0000000700057c24 */ /* 0x000fc8000f8e0207 */
[----:B0-----:R-:W-:Y:S02]  /*0100*/  IMAD.WIDE R2, R5, 0x4, R2 ;  /* 0x0000000405027825 */ /* 0x001fe400078e0202 */
[----:B------:R-:W0:Y:S04]  /*0110*/  LDC.64 R4, c[0x0][0x388] ;  /* 0x0000e200ff047b82 */ /* 0x000e280000000a00 */
[----:B-1----:R-:W2:Y:S01]  /*0120*/  LDG.E R3, desc[UR4][R2.64] ;  /* 0x0000000402037981 */ /* 0x002ea2000c1e1900 */
[----:B------:R-:W-:-:S04]  /*0130*/  IMAD R7, R7, UR6, R0 ;  /* 0x0000000607077c24 */ /* 0x000fc8000f8e0200 */
[----:B0-----:R-:W-:-:S05]  /*0140*/  IMAD.WIDE R4, R7, 0x4, R4 ;  /* 0x0000000407047825 */ /* 0x001fca00078e0204 */
[----:B--2---:R-:W-:Y:S01]  /*0150*/  STG.E desc[UR4][R4.64], R3 ;  /* 0x0000000304007986 */ /* 0x004fe2000c101904 */
[----:B------:R-:W-:Y:S05]  /*0160*/  EXIT ;  /* 0x000000000000794d */ /* 0x000fea0003800000 */
.L_x_0:
[----:B------:R-:W-:-:S00]  /*0170*/  BRA `(.L_x_0) ;  /* 0xfffffffc00fc7947 */ /* 0x000fc0000383ffff */
[----:B------:R-:W-:-:S00]  /*0180*/  NOP ;  /* 0x0000000000007918 */ /* 0x000fc00000000000 */
[----:B------:R-:W-:-:S00]  /*0190*/  NOP ;  /* 0x0000000000007918 */ /* 0x000fc00000000000 */
[----:B------:R-:W-:-:S00]  /*01a0*/  NOP ;  /* 0x0000000000007918 */ /* 0x000fc00000000000 */
[----:B------:R-:W-:-:S00]  /*01b0*/  NOP ;  /* 0x0000000000007918 */ /* 0x000fc00000000000 */
[----:B------:R-:W-:-:S00]  /*01c0*/  NOP ;  /* 0x0000000000007918 */ /* 0x000fc00000000000 */
[----:B------:R-:W-:-:S00]  /*01d0*/  NOP ;  /* 0x0000000000007918 */ /* 0x000fc00000000000 */
[----:B------:R-:W-:-:S00]  /*01e0*/  NOP ;  /* 0x0000000000007918 */ /* 0x000fc00000000000 */
[----:B------:R-:W-:-:S00]  /*01f0*/  NOP ;  /* 0x0000000000007918 */ /* 0x000fc00000000000 */
.L_x_1:


//--------------------- .nv.shared.reserved.0     --------------------------
	.section	.nv.shared.reserved.0,"aw",@nobits
	.weak		__nv_reservedSMEM_offset_0_alias
	.size		__nv_reservedSMEM_offset_0_alias, 0, 64
	.other		__nv_reservedSMEM_offset_0_alias,@"STO_CUDA_RESERVED_SHARED STV_DEFAULT"
__nv_reservedSMEM_offset_0_alias:
	.zero		0
	.zero		64


//--------------------- .nv.constant0._Z23matrix_transpose_kernelPKfPfii --------------------------
	.section	.nv.constant0._Z23matrix_transpose_kernelPKfPfii,"a",@progbits
	.sectionflags	@""
	.align	4
.nv.constant0._Z23matrix_transpose_kernelPKfPfii:
	.zero		920


//--------------------- SYMBOLS --------------------------

	.type		.nv.reservedSmem.offset0,@object
	.size		.nv.reservedSmem.offset0,0x4
